//
// Generated by NVIDIA NVVM Compiler
//
// Compiler Build ID: CL-36424714
// Cuda compilation tools, release 13.0, V13.0.88
// Based on NVVM 20.0.0
//

.version 9.0
.target sm_100
.address_size 64

	// .globl	_Z5saxpyifPfS_
.extern .shared .align 16 .b8 sram[];

.visible .entry _Z5saxpyifPfS_(
	.param .u32 _Z5saxpyifPfS__param_0,
	.param .f32 _Z5saxpyifPfS__param_1,
	.param .u64 .ptr .align 1 _Z5saxpyifPfS__param_2,
	.param .u64 .ptr .align 1 _Z5saxpyifPfS__param_3
)
{
	.reg .pred 	%p<2>;
	.reg .b32 	%r<9>;
	.reg .b32 	%f<5>;
	.reg .b64 	%rd<5>;

	ld.param.u32 	%r2, [_Z5saxpyifPfS__param_0];
	ld.param.f32 	%f1, [_Z5saxpyifPfS__param_1];
	ld.param.u64 	%rd1, [_Z5saxpyifPfS__param_2];
	mov.u32 	%r3, %ctaid.x;
	mov.u32 	%r4, %ntid.x;
	mov.u32 	%r5, %tid.x;
	mad.lo.s32 	%r1, %r3, %r4, %r5;
	setp.ge.s32 	%p1, %r1, %r2;
	@%p1 bra 	$L__BB0_2;
	cvta.to.global.u64 	%rd2, %rd1;
	shl.b32 	%r6, %r1, 2;
	mov.u32 	%r7, sram;
	add.s32 	%r8, %r7, %r6;
	mul.wide.s32 	%rd3, %r1, 4;
	add.s64 	%rd4, %rd2, %rd3;
	ld.global.nc.f32 	%f2, [%rd4];
	ld.shared.f32 	%f3, [%r8+4];
	fma.rn.f32 	%f4, %f1, %f2, %f3;
	st.shared.f32 	[%r8], %f4;
$L__BB0_2:
	ret;

}


// ===== COMPILED SASS (sm_100) =====

	.target	sm_100

	.elftype	@"ET_EXEC"


//--------------------- .note.nv.tkinfo           --------------------------
	.section	.note.nv.tkinfo,"",@"SHT_NOTE"
	.sectionflags	@"SHF_NOTE_NV_TKINFO"
	.tkinfo
        /*0018*/ 	.word	0x00000002
        /*0030*/ 	.string	""
        /*0030*/ 	.string	"ptxas"
        /*0030*/ 	.string	"Cuda compilation tools, release 13.0, V13.0.88"
        /*0030*/ 	.string	"Build cuda_13.0.r13.0/compiler.36424714_0"
        /*0030*/ 	.string	"-arch sm_100 -m 64 "



//--------------------- .note.nv.cuinfo           --------------------------
	.section	.note.nv.cuinfo,"",@"SHT_NOTE"
	.sectionflags	@"SHF_NOTE_NV_CUINFO"
        /*0018*/ 	.short	0x0002
        /*001a*/ 	.short	0x0064
        /*001c*/ 	.short	0x0082
	.zero		2


//--------------------- .nv.info                  --------------------------
	.section	.nv.info,"",@"SHT_CUDA_INFO"
	.align	4


	//----- nvinfo : EIATTR_REGCOUNT
	.align		4
        /*0000*/ 	.byte	0x04, 0x2f
        /*0002*/ 	.short	(.L_1 - .L_0)
	.align		4
.L_0:
        /*0004*/ 	.word	index@(_Z5saxpyifPfS_)
        /*0008*/ 	.word	0x0000000a


	//----- nvinfo : EIATTR_FRAME_SIZE
	.align		4
.L_1:
        /*000c*/ 	.byte	0x04, 0x11
        /*000e*/ 	.short	(.L_3 - .L_2)
	.align		4
.L_2:
        /*0010*/ 	.word	index@(_Z5saxpyifPfS_)
        /*0014*/ 	.word	0x00000000


	//----- nvinfo : EIATTR_MIN_STACK_SIZE
	.align		4
.L_3:
        /*0018*/ 	.byte	0x04, 0x12
        /*001a*/ 	.short	(.L_5 - .L_4)
	.align		4
.L_4:
        /*001c*/ 	.word	index@(_Z5saxpyifPfS_)
        /*0020*/ 	.word	0x00000000
.L_5:


//--------------------- .nv.compat                --------------------------
	.section	.nv.compat,"",@"SHT_CUDA_COMPAT_INFO"
	.align	4
        /*0000*/ 	.byte	0x02, 0x09, 0x00, 0x00, 0x02, 0x02, 0x01, 0x00, 0x02, 0x05, 0x05, 0x00, 0x03, 0x07, 0x01, 0x01
        /*0010*/ 	.byte	0x02, 0x03, 0x00, 0x00, 0x02, 0x06, 0x01, 0x00, 0x04, 0x0b, 0x08, 0x00, 0x09, 0x00, 0x00, 0x00
        /*0020*/ 	.byte	0x00, 0x00, 0x00, 0x00


//--------------------- .nv.info._Z5saxpyifPfS_   --------------------------
	.section	.nv.info._Z5saxpyifPfS_,"",@"SHT_CUDA_INFO"
	.sectionflags	@""
	.align	4


	//----- nvinfo : EIATTR_CUDA_API_VERSION
	.align		4
        /*0000*/ 	.byte	0x04, 0x37
        /*0002*/ 	.short	(.L_7 - .L_6)
.L_6:
        /*0004*/ 	.word	0x00000082


	//----- nvinfo : EIATTR_KPARAM_INFO
	.align		4
.L_7:
        /*0008*/ 	.byte	0x04, 0x17
        /*000a*/ 	.short	(.L_9 - .L_8)
.L_8:
        /*000c*/ 	.word	0x00000000
        /*0010*/ 	.short	0x0003
        /*0012*/ 	.short	0x0010
        /*0014*/ 	.byte	0x00, 0xf5, 0x21, 0x00


	//----- nvinfo : EIATTR_KPARAM_INFO
	.align		4
.L_9:
        /*0018*/ 	.byte	0x04, 0x17
        /*001a*/ 	.short	(.L_11 - .L_10)
.L_10:
        /*001c*/ 	.word	0x00000000
        /*0020*/ 	.short	0x0002
        /*0022*/ 	.short	0x0008
        /*0024*/ 	.byte	0x00, 0xf5, 0x21, 0x00


	//----- nvinfo : EIATTR_KPARAM_INFO
	.align		4
.L_11:
        /*0028*/ 	.byte	0x04, 0x17
        /*002a*/ 	.short	(.L_13 - .L_12)
.L_12:
        /*002c*/ 	.word	0x00000000
        /*0030*/ 	.short	0x0001
        /*0032*/ 	.short	0x0004
        /*0034*/ 	.byte	0x00, 0xf0, 0x11, 0x00


	//----- nvinfo : EIATTR_KPARAM_INFO
	.align		4
.L_13:
        /*0038*/ 	.byte	0x04, 0x17
        /*003a*/ 	.short	(.L_15 - .L_14)
.L_14:
        /*003c*/ 	.word	0x00000000
        /*0040*/ 	.short	0x0000
        /*0042*/ 	.short	0x0000
        /*0044*/ 	.byte	0x00, 0xf0, 0x11, 0x00


	//----- nvinfo : EIATTR_SPARSE_MMA_MASK
	.align		4
.L_15:
        /*0048*/ 	.byte	0x03, 0x50
        /*004a*/ 	.short	0x0000


	//----- nvinfo : EIATTR_MAXREG_COUNT
	.align		4
        /*004c*/ 	.byte	0x03, 0x1b
        /*004e*/ 	.short	0x00ff


	//----- nvinfo : EIATTR_MERCURY_ISA_VERSION
	.align		4
        /*0050*/ 	.byte	0x03, 0x5f
        /*0052*/ 	.short	0x0101


	//----- nvinfo : EIATTR_VRC_CTA_INIT_COUNT
	.align		4
        /*0054*/ 	.byte	0x02, 0x4a
	.zero		1
	.zero		1


	//----- nvinfo : EIATTR_EXIT_INSTR_OFFSETS
	.align		4
        /*0058*/ 	.byte	0x04, 0x1c
        /*005a*/ 	.short	(.L_17 - .L_16)


	//   ....[0]....
.L_16:
        /*005c*/ 	.word	0x00000070


	//   ....[1]....
        /*0060*/ 	.word	0x00000140


	//----- nvinfo : EIATTR_CBANK_PARAM_SIZE
	.align		4
.L_17:
        /*0064*/ 	.byte	0x03, 0x19
        /*0066*/ 	.short	0x0018


	//----- nvinfo : EIATTR_PARAM_CBANK
	.align		4
        /*0068*/ 	.byte	0x04, 0x0a
        /*006a*/ 	.short	(.L_19 - .L_18)
	.align		4
.L_18:
        /*006c*/ 	.word	index@(.nv.constant0._Z5saxpyifPfS_)
        /*0070*/ 	.short	0x0380
        /*0072*/ 	.short	0x0018


	//----- nvinfo : EIATTR_SW_WAR
	.align		4
.L_19:
        /*0074*/ 	.byte	0x04, 0x36
        /*0076*/ 	.short	(.L_21 - .L_20)
.L_20:
        /*0078*/ 	.word	0x00000008
.L_21:


//--------------------- .nv.callgraph             --------------------------
	.section	.nv.callgraph,"",@"SHT_CUDA_CALLGRAPH"
	.align	4
	.sectionentsize	8
	.align		4
        /*0000*/ 	.word	0x00000000
	.align		4
        /*0004*/ 	.word	0xffffffff
	.align		4
        /*0008*/ 	.word	0x00000000
	.align		4
        /*000c*/ 	.word	0xfffffffe
	.align		4
        /*0010*/ 	.word	0x00000000
	.align		4
        /*0014*/ 	.word	0xfffffffd
	.align		4
        /*0018*/ 	.word	0x00000000
	.align		4
        /*001c*/ 	.word	0xfffffffc


//--------------------- .text._Z5saxpyifPfS_      --------------------------
	.section	.text._Z5saxpyifPfS_,"ax",@progbits
	.align	128
        .global         _Z5saxpyifPfS_
        .type           _Z5saxpyifPfS_,@function
        .size           _Z5saxpyifPfS_,(.L_x_1 - _Z5saxpyifPfS_)
        .other          _Z5saxpyifPfS_,@"STO_CUDA_ENTRY STV_DEFAULT"
_Z5saxpyifPfS_:
.text._Z5saxpyifPfS_:
[----:B------:R-:W-:Y:S01]  /*0000*/  LDC R1, c[0x0][0x37c] ;  /* 0x0000df00ff017b82 */ /* 0x000fe20000000800 */
[----:B------:R-:W0:Y:S07]  /*0010*/  S2R R0, SR_TID.X ;  /* 0x0000000000007919 */ /* 0x000e2e0000002100 */
[----:B------:R-:W0:Y:S01]  /*0020*/  S2UR UR4, SR_CTAID.X ;  /* 0x00000000000479c3 */ /* 0x000e220000002500 */
[----:B------:R-:W1:Y:S07]  /*0030*/  LDCU UR5, c[0x0][0x380] ;  /* 0x00007000ff0577ac */ /* 0x000e6e0008000800 */
[----:B------:R-:W0:Y:S02]  /*0040*/  LDC R5, c[0x0][0x360] ;  /* 0x0000d800ff057b82 */ /* 0x000e240000000800 */
[----:B0-----:R-:W-:-:S05]  /*0050*/  IMAD R5, R5, UR4, R0 ;  /* 0x0000000405057c24 */ /* 0x001fca000f8e0200 */
[----:B-1----:R-:W-:-:S13]  /*0060*/  ISETP.GE.AND P0, PT, R5, UR5, PT ;  /* 0x0000000505007c0c */ /* 0x002fda000bf06270 */
[----:B------:R-:W-:Y:S05]  /*0070*/  @P0 EXIT ;  /* 0x000000000000094d */ /* 0x000fea0003800000 */
[----:B------:R-:W0:Y:S01]  /*0080*/  LDC.64 R2, c[0x0][0x388] ;  /* 0x0000e200ff027b82 */ /* 0x000e220000000a00 */
[----:B------:R-:W1:Y:S01]  /*0090*/  LDCU.64 UR4, c[0x0][0x358] ;  /* 0x00006b00ff0477ac */ /* 0x000e620008000a00 */
[----:B0-----:R-:W-:-:S06]  /*00a0*/  IMAD.WIDE R2, R5, 0x4, R2 ;  /* 0x0000000405027825 */ /* 0x001fcc00078e0202 */
[----:B-1----:R-:W2:Y:S01]  /*00b0*/  LDG.E.CONSTANT R2, desc[UR4][R2.64] ;  /* 0x0000000402027981 */ /* 0x002ea2000c1e9900 */
[----:B------:R-:W0:Y:S01]  /*00c0*/  S2UR UR5, SR_CgaCtaId ;  /* 0x00000000000579c3 */ /* 0x000e220000008800 */
[----:B------:R-:W-:Y:S02]  /*00d0*/  UMOV UR4, 0x400 ;  /* 0x0000040000047882 */ /* 0x000fe40000000000 */
[----:B0-----:R-:W-:-:S06]  /*00e0*/  ULEA UR4, UR5, UR4, 0x18 ;  /* 0x0000000405047291 */ /* 0x001fcc000f8ec0ff */
[----:B------:R-:W-:-:S05]  /*00f0*/  LEA R5, R5, UR4, 0x2 ;  /* 0x0000000405057c11 */ /* 0x000fca000f8e10ff */
[----:B------:R-:W2:Y:S01]  /*0100*/  LDS R7, [R5+0x4] ;  /* 0x0000040005077984 */ /* 0x000ea20000000800 */
[----:B------:R-:W2:Y:S02]  /*0110*/  LDCU UR4, c[0x0][0x384] ;  /* 0x00007080ff0477ac */ /* 0x000ea40008000800 */
[----:B--2---:R-:W-:-:S05]  /*0120*/  FFMA R0, R2, UR4, R7 ;  /* 0x0000000402007c23 */ /* 0x004fca0008000007 */
[----:B------:R-:W-:Y:S01]  /*0130*/  STS [R5], R0 ;  /* 0x0000000005007388 */ /* 0x000fe20000000800 */
[----:B------:R-:W-:Y:S05]  /*0140*/  EXIT ;  /* 0x000000000000794d */ /* 0x000fea0003800000 */
.L_x_0:
[----:B------:R-:W-:-:S00]  /*0150*/  BRA `(.L_x_0) ;  /* 0xfffffffc00fc7947 */ /* 0x000fc0000383ffff */
[----:B------:R-:W-:-:S00]  /*0160*/  NOP ;  /* 0x0000000000007918 */ /* 0x000fc00000000000 */
        /* <DEDUP_REMOVED lines=9> */
.L_x_1:


//--------------------- .nv.shared._Z5saxpyifPfS_ --------------------------
	.section	.nv.shared._Z5saxpyifPfS_,"aw",@nobits
	.sectionflags	@""
	.align	16
	.zero		1024


//--------------------- .nv.shared.reserved.0     --------------------------
	.section	.nv.shared.reserved.0,"aw",@nobits
	.weak		__nv_reservedSMEM_offset_0_alias
	.size		__nv_reservedSMEM_offset_0_alias, 0, 64
	.other		__nv_reservedSMEM_offset_0_alias,@"STO_CUDA_RESERVED_SHARED STV_DEFAULT"
__nv_reservedSMEM_offset_0_alias:
	.zero		0
	.zero		64


//--------------------- .nv.constant0._Z5saxpyifPfS_ --------------------------
	.section	.nv.constant0._Z5saxpyifPfS_,"a",@progbits
	.sectionflags	@""
	.align	4
.nv.constant0._Z5saxpyifPfS_:
	.zero		920


//--------------------- SYMBOLS --------------------------

	.type		.nv.reservedSmem.offset0,@object
	.size		.nv.reservedSmem.offset0,0x4
	.type		.nv.reservedSmem.cap,@object
	.size		.nv.reservedSmem.cap,0x4
